//
// Generated by NVIDIA NVVM Compiler
//
// Compiler Build ID: CL-36424714
// Cuda compilation tools, release 13.0, V13.0.88
// Based on NVVM 20.0.0
//

.version 9.0
.target sm_100
.address_size 64

	// .globl	_Z10addVectorsPKfS0_Pfi

.visible .entry _Z10addVectorsPKfS0_Pfi(
	.param .u64 .ptr .align 1 _Z10addVectorsPKfS0_Pfi_param_0,
	.param .u64 .ptr .align 1 _Z10addVectorsPKfS0_Pfi_param_1,
	.param .u64 .ptr .align 1 _Z10addVectorsPKfS0_Pfi_param_2,
	.param .u32 _Z10addVectorsPKfS0_Pfi_param_3
)
{
	.reg .pred 	%p<2>;
	.reg .b32 	%r<6>;
	.reg .b32 	%f<4>;
	.reg .b64 	%rd<11>;

	ld.param.u64 	%rd1, [_Z10addVectorsPKfS0_Pfi_param_0];
	ld.param.u64 	%rd2, [_Z10addVectorsPKfS0_Pfi_param_1];
	ld.param.u64 	%rd3, [_Z10addVectorsPKfS0_Pfi_param_2];
	ld.param.u32 	%r2, [_Z10addVectorsPKfS0_Pfi_param_3];
	mov.u32 	%r3, %ctaid.x;
	mov.u32 	%r4, %ntid.x;
	mov.u32 	%r5, %tid.x;
	mad.lo.s32 	%r1, %r3, %r4, %r5;
	setp.ge.s32 	%p1, %r1, %r2;
	@%p1 bra 	$L__BB0_2;
	cvta.to.global.u64 	%rd4, %rd1;
	cvta.to.global.u64 	%rd5, %rd2;
	cvta.to.global.u64 	%rd6, %rd3;
	mul.wide.s32 	%rd7, %r1, 4;
	add.s64 	%rd8, %rd4, %rd7;
	ld.global.f32 	%f1, [%rd8];
	add.s64 	%rd9, %rd5, %rd7;
	ld.global.f32 	%f2, [%rd9];
	add.f32 	%f3, %f1, %f2;
	add.s64 	%rd10, %rd6, %rd7;
	st.global.f32 	[%rd10], %f3;
$L__BB0_2:
	ret;

}


// ===== COMPILED SASS (sm_100) =====

	.target	sm_100

	.elftype	@"ET_EXEC"


//--------------------- .note.nv.tkinfo           --------------------------
	.section	.note.nv.tkinfo,"",@"SHT_NOTE"
	.sectionflags	@"SHF_NOTE_NV_TKINFO"
	.tkinfo
        /*0018*/ 	.word	0x00000002
        /*0030*/ 	.string	""
        /*0030*/ 	.string	"ptxas"
        /*0030*/ 	.string	"Cuda compilation tools, release 13.0, V13.0.88"
        /*0030*/ 	.string	"Build cuda_13.0.r13.0/compiler.36424714_0"
        /*0030*/ 	.string	"-arch sm_100 -m 64 "



//--------------------- .note.nv.cuinfo           --------------------------
	.section	.note.nv.cuinfo,"",@"SHT_NOTE"
	.sectionflags	@"SHF_NOTE_NV_CUINFO"
        /*0018*/ 	.short	0x0002
        /*001a*/ 	.short	0x0064
        /*001c*/ 	.short	0x0082
	.zero		2


//--------------------- .nv.info                  --------------------------
	.section	.nv.info,"",@"SHT_CUDA_INFO"
	.align	4


	//----- nvinfo : EIATTR_REGCOUNT
	.align		4
        /*0000*/ 	.byte	0x04, 0x2f
        /*0002*/ 	.short	(.L_1 - .L_0)
	.align		4
.L_0:
        /*0004*/ 	.word	index@(_Z10addVectorsPKfS0_Pfi)
        /*0008*/ 	.word	0x0000000c


	//----- nvinfo : EIATTR_FRAME_SIZE
	.align		4
.L_1:
        /*000c*/ 	.byte	0x04, 0x11
        /*000e*/ 	.short	(.L_3 - .L_2)
	.align		4
.L_2:
        /*0010*/ 	.word	index@(_Z10addVectorsPKfS0_Pfi)
        /*0014*/ 	.word	0x00000000


	//----- nvinfo : EIATTR_MIN_STACK_SIZE
	.align		4
.L_3:
        /*0018*/ 	.byte	0x04, 0x12
        /*001a*/ 	.short	(.L_5 - .L_4)
	.align		4
.L_4:
        /*001c*/ 	.word	index@(_Z10addVectorsPKfS0_Pfi)
        /*0020*/ 	.word	0x00000000
.L_5:


//--------------------- .nv.compat                --------------------------
	.section	.nv.compat,"",@"SHT_CUDA_COMPAT_INFO"
	.align	4
        /*0000*/ 	.byte	0x02, 0x09, 0x00, 0x00, 0x02, 0x02, 0x01, 0x00, 0x02, 0x05, 0x05, 0x00, 0x03, 0x07, 0x01, 0x01
        /*0010*/ 	.byte	0x02, 0x03, 0x00, 0x00, 0x02, 0x06, 0x01, 0x00, 0x04, 0x0b, 0x08, 0x00, 0x09, 0x00, 0x00, 0x00
        /*0020*/ 	.byte	0x00, 0x00, 0x00, 0x00


//--------------------- .nv.info._Z10addVectorsPKfS0_Pfi --------------------------
	.section	.nv.info._Z10addVectorsPKfS0_Pfi,"",@"SHT_CUDA_INFO"
	.sectionflags	@""
	.align	4


	//----- nvinfo : EIATTR_CUDA_API_VERSION
	.align		4
        /*0000*/ 	.byte	0x04, 0x37
        /*0002*/ 	.short	(.L_7 - .L_6)
.L_6:
        /*0004*/ 	.word	0x00000082


	//----- nvinfo : EIATTR_KPARAM_INFO
	.align		4
.L_7:
        /*0008*/ 	.byte	0x04, 0x17
        /*000a*/ 	.short	(.L_9 - .L_8)
.L_8:
        /*000c*/ 	.word	0x00000000
        /*0010*/ 	.short	0x0003
        /*0012*/ 	.short	0x0018
        /*0014*/ 	.byte	0x00, 0xf0, 0x11, 0x00


	//----- nvinfo : EIATTR_KPARAM_INFO
	.align		4
.L_9:
        /*0018*/ 	.byte	0x04, 0x17
        /*001a*/ 	.short	(.L_11 - .L_10)
.L_10:
        /*001c*/ 	.word	0x00000000
        /*0020*/ 	.short	0x0002
        /*0022*/ 	.short	0x0010
        /*0024*/ 	.byte	0x00, 0xf5, 0x21, 0x00


	//----- nvinfo : EIATTR_KPARAM_INFO
	.align		4
.L_11:
        /*0028*/ 	.byte	0x04, 0x17
        /*002a*/ 	.short	(.L_13 - .L_12)
.L_12:
        /*002c*/ 	.word	0x00000000
        /*0030*/ 	.short	0x0001
        /*0032*/ 	.short	0x0008
        /*0034*/ 	.byte	0x00, 0xf5, 0x21, 0x00


	//----- nvinfo : EIATTR_KPARAM_INFO
	.align		4
.L_13:
        /*0038*/ 	.byte	0x04, 0x17
        /*003a*/ 	.short	(.L_15 - .L_14)
.L_14:
        /*003c*/ 	.word	0x00000000
        /*0040*/ 	.short	0x0000
        /*0042*/ 	.short	0x0000
        /*0044*/ 	.byte	0x00, 0xf5, 0x21, 0x00


	//----- nvinfo : EIATTR_SPARSE_MMA_MASK
	.align		4
.L_15:
        /*0048*/ 	.byte	0x03, 0x50
        /*004a*/ 	.short	0x0000


	//----- nvinfo : EIATTR_MAXREG_COUNT
	.align		4
        /*004c*/ 	.byte	0x03, 0x1b
        /*004e*/ 	.short	0x00ff


	//----- nvinfo : EIATTR_MERCURY_ISA_VERSION
	.align		4
        /*0050*/ 	.byte	0x03, 0x5f
        /*0052*/ 	.short	0x0101


	//----- nvinfo : EIATTR_VRC_CTA_INIT_COUNT
	.align		4
        /*0054*/ 	.byte	0x02, 0x4a
	.zero		1
	.zero		1


	//----- nvinfo : EIATTR_EXIT_INSTR_OFFSETS
	.align		4
        /*0058*/ 	.byte	0x04, 0x1c
        /*005a*/ 	.short	(.L_17 - .L_16)


	//   ....[0]....
.L_16:
        /*005c*/ 	.word	0x00000070


	//   ....[1]....
        /*0060*/ 	.word	0x00000130


	//----- nvinfo : EIATTR_CBANK_PARAM_SIZE
	.align		4
.L_17:
        /*0064*/ 	.byte	0x03, 0x19
        /*0066*/ 	.short	0x001c


	//----- nvinfo : EIATTR_PARAM_CBANK
	.align		4
        /*0068*/ 	.byte	0x04, 0x0a
        /*006a*/ 	.short	(.L_19 - .L_18)
	.align		4
.L_18:
        /*006c*/ 	.word	index@(.nv.constant0._Z10addVectorsPKfS0_Pfi)
        /*0070*/ 	.short	0x0380
        /*0072*/ 	.short	0x001c


	//----- nvinfo : EIATTR_SW_WAR
	.align		4
.L_19:
        /*0074*/ 	.byte	0x04, 0x36
        /*0076*/ 	.short	(.L_21 - .L_20)
.L_20:
        /*0078*/ 	.word	0x00000008
.L_21:


//--------------------- .nv.callgraph             --------------------------
	.section	.nv.callgraph,"",@"SHT_CUDA_CALLGRAPH"
	.align	4
	.sectionentsize	8
	.align		4
        /*0000*/ 	.word	0x00000000
	.align		4
        /*0004*/ 	.word	0xffffffff
	.align		4
        /*0008*/ 	.word	0x00000000
	.align		4
        /*000c*/ 	.word	0xfffffffe
	.align		4
        /*0010*/ 	.word	0x00000000
	.align		4
        /*0014*/ 	.word	0xfffffffd
	.align		4
        /*0018*/ 	.word	0x00000000
	.align		4
        /*001c*/ 	.word	0xfffffffc


//--------------------- .text._Z10addVectorsPKfS0_Pfi --------------------------
	.section	.text._Z10addVectorsPKfS0_Pfi,"ax",@progbits
	.align	128
        .global         _Z10addVectorsPKfS0_Pfi
        .type           _Z10addVectorsPKfS0_Pfi,@function
        .size           _Z10addVectorsPKfS0_Pfi,(.L_x_1 - _Z10addVectorsPKfS0_Pfi)
        .other          _Z10addVectorsPKfS0_Pfi,@"STO_CUDA_ENTRY STV_DEFAULT"
_Z10addVectorsPKfS0_Pfi:
.text._Z10addVectorsPKfS0_Pfi:
[----:B------:R-:W-:Y:S01]  /*0000*/  LDC R1, c[0x0][0x37c] ;  /* 0x0000df00ff017b82 */ /* 0x000fe20000000800 */
[----:B------:R-:W0:Y:S07]  /*0010*/  S2R R0, SR_TID.X ;  /* 0x0000000000007919 */ /* 0x000e2e0000002100 */
[----:B------:R-:W0:Y:S01]  /*0020*/  S2UR UR4, SR_CTAID.X ;  /* 0x00000000000479c3 */ /* 0x000e220000002500 */
[----:B------:R-:W1:Y:S07]  /*0030*/  LDCU UR5, c[0x0][0x398] ;  /* 0x00007300ff0577ac */ /* 0x000e6e0008000800 */
[----:B------:R-:W0:Y:S02]  /*0040*/  LDC R9, c[0x0][0x360] ;  /* 0x0000d800ff097b82 */ /* 0x000e240000000800 */
[----:B0-----:R-:W-:-:S05]  /*0050*/  IMAD R9, R9, UR4, R0 ;  /* 0x0000000409097c24 */ /* 0x001fca000f8e0200 */
[----:B-1----:R-:W-:-:S13]  /*0060*/  ISETP.GE.AND P0, PT, R9, UR5, PT ;  /* 0x0000000509007c0c */ /* 0x002fda000bf06270 */
[----:B------:R-:W-:Y:S05]  /*0070*/  @P0 EXIT ;  /* 0x000000000000094d */ /* 0x000fea0003800000 */
[----:B------:R-:W0:Y:S01]  /*0080*/  LDC.64 R2, c[0x0][0x380] ;  /* 0x0000e000ff027b82 */ /* 0x000e220000000a00 */
[----:B------:R-:W1:Y:S07]  /*0090*/  LDCU.64 UR4, c[0x0][0x358] ;  /* 0x00006b00ff0477ac */ /* 0x000e6e0008000a00 */
[----:B------:R-:W2:Y:S08]  /*00a0*/  LDC.64 R4, c[0x0][0x388] ;  /* 0x0000e200ff047b82 */ /* 0x000eb00000000a00 */
[----:B------:R-:W3:Y:S01]  /*00b0*/  LDC.64 R6, c[0x0][0x390] ;  /* 0x0000e400ff067b82 */ /* 0x000ee20000000a00 */
[----:B0-----:R-:W-:-:S06]  /*00c0*/  IMAD.WIDE R2, R9, 0x4, R2 ;  /* 0x0000000409027825 */ /* 0x001fcc00078e0202 */
[----:B-1----:R-:W4:Y:S01]  /*00d0*/  LDG.E R2, desc[UR4][R2.64] ;  /* 0x0000000402027981 */ /* 0x002f22000c1e1900 */
[----:B--2---:R-:W-:-:S06]  /*00e0*/  IMAD.WIDE R4, R9, 0x4, R4 ;  /* 0x0000000409047825 */ /* 0x004fcc00078e0204 */
[----:B------:R-:W4:Y:S01]  /*00f0*/  LDG.E R5, desc[UR4][R4.64] ;  /* 0x0000000404057981 */ /* 0x000f22000c1e1900 */
[----:B---3--:R-:W-:-:S04]  /*0100*/  IMAD.WIDE R6, R9, 0x4, R6 ;  /* 0x0000000409067825 */ /* 0x008fc800078e0206 */
[----:B----4-:R-:W-:-:S05]  /*0110*/  FADD R9, R2, R5 ;  /* 0x0000000502097221 */ /* 0x010fca0000000000 */
[----:B------:R-:W-:Y:S01]  /*0120*/  STG.E desc[UR4][R6.64], R9 ;  /* 0x0000000906007986 */ /* 0x000fe2000c101904 */
[----:B------:R-:W-:Y:S05]  /*0130*/  EXIT ;  /* 0x000000000000794d */ /* 0x000fea0003800000 */
.L_x_0:
[----:B------:R-:W-:-:S00]  /*0140*/  BRA `(.L_x_0) ;  /* 0xfffffffc00fc7947 */ /* 0x000fc0000383ffff */
[----:B------:R-:W-:-:S00]  /*0150*/  NOP ;  /* 0x0000000000007918 */ /* 0x000fc00000000000 */
        /* <DEDUP_REMOVED lines=10> */
.L_x_1:


//--------------------- .nv.shared.reserved.0     --------------------------
	.section	.nv.shared.reserved.0,"aw",@nobits
	.weak		__nv_reservedSMEM_offset_0_alias
	.size		__nv_reservedSMEM_offset_0_alias, 0, 64
	.other		__nv_reservedSMEM_offset_0_alias,@"STO_CUDA_RESERVED_SHARED STV_DEFAULT"
__nv_reservedSMEM_offset_0_alias:
	.zero		0
	.zero		64


//--------------------- .nv.constant0._Z10addVectorsPKfS0_Pfi --------------------------
	.section	.nv.constant0._Z10addVectorsPKfS0_Pfi,"a",@progbits
	.sectionflags	@""
	.align	4
.nv.constant0._Z10addVectorsPKfS0_Pfi:
	.zero		924


//--------------------- SYMBOLS --------------------------

	.type		.nv.reservedSmem.offset0,@object
	.size		.nv.reservedSmem.offset0,0x4
